//
// Generated by NVIDIA NVVM Compiler
//
// Compiler Build ID: CL-36424714
// Cuda compilation tools, release 13.0, V13.0.88
// Based on NVVM 20.0.0
//

.version 9.0
.target sm_100
.address_size 64

	// .globl	_Z12offsetKerneli
.extern .func  (.param .b32 func_retval0) vprintf
(
	.param .b64 vprintf_param_0,
	.param .b64 vprintf_param_1
)
;
.global .align 1 .b8 $str[10] = {40, 37, 100, 44, 32, 37, 100, 41, 10};

.visible .entry _Z12offsetKerneli(
	.param .u32 _Z12offsetKerneli_param_0
)
{
	.local .align 8 .b8 	__local_depot0[8];
	.reg .b64 	%SP;
	.reg .b64 	%SPL;
	.reg .b32 	%r<8>;
	.reg .b64 	%rd<5>;

	mov.u64 	%SPL, __local_depot0;
	cvta.local.u64 	%SP, %SPL;
	ld.param.u32 	%r1, [_Z12offsetKerneli_param_0];
	add.u64 	%rd1, %SP, 0;
	add.u64 	%rd2, %SPL, 0;
	mov.u32 	%r2, %tid.x;
	add.s32 	%r3, %r1, %r2;
	mov.u32 	%r4, %tid.y;
	add.s32 	%r5, %r1, %r4;
	st.local.v2.u32 	[%rd2], {%r3, %r5};
	mov.u64 	%rd3, $str;
	cvta.global.u64 	%rd4, %rd3;
	{ // callseq 0, 0
	.param .b64 param0;
	st.param.b64 	[param0], %rd4;
	.param .b64 param1;
	st.param.b64 	[param1], %rd1;
	.param .b32 retval0;
	call.uni (retval0), 
	vprintf, 
	(
	param0, 
	param1
	);
	ld.param.b32 	%r6, [retval0];
	} // callseq 0
	ret;

}


// ===== COMPILED SASS (sm_100) =====

	.target	sm_100

	.elftype	@"ET_EXEC"


//--------------------- .note.nv.tkinfo           --------------------------
	.section	.note.nv.tkinfo,"",@"SHT_NOTE"
	.sectionflags	@"SHF_NOTE_NV_TKINFO"
	.tkinfo
        /*0018*/ 	.word	0x00000002
        /*0030*/ 	.string	""
        /*0030*/ 	.string	"ptxas"
        /*0030*/ 	.string	"Cuda compilation tools, release 13.0, V13.0.88"
        /*0030*/ 	.string	"Build cuda_13.0.r13.0/compiler.36424714_0"
        /*0030*/ 	.string	"-arch sm_100 -m 64 "



//--------------------- .note.nv.cuinfo           --------------------------
	.section	.note.nv.cuinfo,"",@"SHT_NOTE"
	.sectionflags	@"SHF_NOTE_NV_CUINFO"
        /*0018*/ 	.short	0x0002
        /*001a*/ 	.short	0x0064
        /*001c*/ 	.short	0x0082
	.zero		2


//--------------------- .nv.info                  --------------------------
	.section	.nv.info,"",@"SHT_CUDA_INFO"
	.align	4


	//----- nvinfo : EIATTR_REGCOUNT
	.align		4
        /*0000*/ 	.byte	0x04, 0x2f
        /*0002*/ 	.short	(.L_2 - .L_1)
	.align		4
.L_1:
        /*0004*/ 	.word	index@(_Z12offsetKerneli)
        /*0008*/ 	.word	0x00000018


	//----- nvinfo : EIATTR_FRAME_SIZE
	.align		4
.L_2:
        /*000c*/ 	.byte	0x04, 0x11
        /*000e*/ 	.short	(.L_4 - .L_3)
	.align		4
.L_3:
        /*0010*/ 	.word	index@(_Z12offsetKerneli)
        /*0014*/ 	.word	0x00000008


	//----- nvinfo : EIATTR_MIN_STACK_SIZE
	.align		4
.L_4:
        /*0018*/ 	.byte	0x04, 0x12
        /*001a*/ 	.short	(.L_6 - .L_5)
	.align		4
.L_5:
        /*001c*/ 	.word	index@(_Z12offsetKerneli)
        /*0020*/ 	.word	0x00000008
.L_6:


//--------------------- .nv.compat                --------------------------
	.section	.nv.compat,"",@"SHT_CUDA_COMPAT_INFO"
	.align	4
        /*0000*/ 	.byte	0x02, 0x09, 0x00, 0x00, 0x02, 0x02, 0x01, 0x00, 0x02, 0x05, 0x05, 0x00, 0x03, 0x07, 0x01, 0x01
        /*0010*/ 	.byte	0x02, 0x03, 0x00, 0x00, 0x02, 0x06, 0x01, 0x00, 0x04, 0x0b, 0x08, 0x00, 0x09, 0x00, 0x00, 0x00
        /*0020*/ 	.byte	0x00, 0x00, 0x00, 0x00


//--------------------- .nv.info._Z12offsetKerneli --------------------------
	.section	.nv.info._Z12offsetKerneli,"",@"SHT_CUDA_INFO"
	.sectionflags	@""
	.align	4


	//----- nvinfo : EIATTR_CUDA_API_VERSION
	.align		4
        /*0000*/ 	.byte	0x04, 0x37
        /*0002*/ 	.short	(.L_8 - .L_7)
.L_7:
        /*0004*/ 	.word	0x00000082


	//----- nvinfo : EIATTR_KPARAM_INFO
	.align		4
.L_8:
        /*0008*/ 	.byte	0x04, 0x17
        /*000a*/ 	.short	(.L_10 - .L_9)
.L_9:
        /*000c*/ 	.word	0x00000000
        /*0010*/ 	.short	0x0000
        /*0012*/ 	.short	0x0000
        /*0014*/ 	.byte	0x00, 0xf0, 0x11, 0x00


	//----- nvinfo : EIATTR_SPARSE_MMA_MASK
	.align		4
.L_10:
        /*0018*/ 	.byte	0x03, 0x50
        /*001a*/ 	.short	0x0000


	//----- nvinfo : EIATTR_MAXREG_COUNT
	.align		4
        /*001c*/ 	.byte	0x03, 0x1b
        /*001e*/ 	.short	0x00ff


	//----- nvinfo : EIATTR_EXTERNS
	.align		4
        /*0020*/ 	.byte	0x04, 0x0f
        /*0022*/ 	.short	(.L_12 - .L_11)


	//   ....[0]....
	.align		4
.L_11:
        /*0024*/ 	.word	index@(vprintf)


	//----- nvinfo : EIATTR_MERCURY_ISA_VERSION
	.align		4
.L_12:
        /*0028*/ 	.byte	0x03, 0x5f
        /*002a*/ 	.short	0x0101


	//----- nvinfo : EIATTR_VRC_CTA_INIT_COUNT
	.align		4
        /*002c*/ 	.byte	0x02, 0x4a
	.zero		1
	.zero		1


	//----- nvinfo : EIATTR_SYSCALL_OFFSETS
	.align		4
        /*0030*/ 	.byte	0x04, 0x46
        /*0032*/ 	.short	(.L_14 - .L_13)


	//   ....[0]....
.L_13:
        /*0034*/ 	.word	0x00000120


	//----- nvinfo : EIATTR_EXIT_INSTR_OFFSETS
	.align		4
.L_14:
        /*0038*/ 	.byte	0x04, 0x1c
        /*003a*/ 	.short	(.L_16 - .L_15)


	//   ....[0]....
.L_15:
        /*003c*/ 	.word	0x00000130


	//----- nvinfo : EIATTR_CBANK_PARAM_SIZE
	.align		4
.L_16:
        /*0040*/ 	.byte	0x03, 0x19
        /*0042*/ 	.short	0x0004


	//----- nvinfo : EIATTR_PARAM_CBANK
	.align		4
        /*0044*/ 	.byte	0x04, 0x0a
        /*0046*/ 	.short	(.L_18 - .L_17)
	.align		4
.L_17:
        /*0048*/ 	.word	index@(.nv.constant0._Z12offsetKerneli)
        /*004c*/ 	.short	0x0380
        /*004e*/ 	.short	0x0004


	//----- nvinfo : EIATTR_SW_WAR
	.align		4
.L_18:
        /*0050*/ 	.byte	0x04, 0x36
        /*0052*/ 	.short	(.L_20 - .L_19)
.L_19:
        /*0054*/ 	.word	0x00000008
.L_20:


//--------------------- .nv.callgraph             --------------------------
	.section	.nv.callgraph,"",@"SHT_CUDA_CALLGRAPH"
	.align	4
	.sectionentsize	8
	.align		4
        /*0000*/ 	.word	0x00000000
	.align		4
        /*0004*/ 	.word	0xffffffff
	.align		4
        /*0008*/ 	.word	index@(_Z12offsetKerneli)
	.align		4
        /*000c*/ 	.word	index@(vprintf)
	.align		4
        /*0010*/ 	.word	0x00000000
	.align		4
        /*0014*/ 	.word	0xfffffffe
	.align		4
        /*0018*/ 	.word	0x00000000
	.align		4
        /*001c*/ 	.word	0xfffffffd
	.align		4
        /*0020*/ 	.word	0x00000000
	.align		4
        /*0024*/ 	.word	0xfffffffc


//--------------------- .nv.constant4             --------------------------
	.section	.nv.constant4,"a",@progbits
	.align	8
	.align		8
.nv.constant4:
        /*0000*/ 	.dword	vprintf
	.align		8
        /*0008*/ 	.dword	$str


//--------------------- .text._Z12offsetKerneli   --------------------------
	.section	.text._Z12offsetKerneli,"ax",@progbits
	.align	128
        .global         _Z12offsetKerneli
        .type           _Z12offsetKerneli,@function
        .size           _Z12offsetKerneli,(.L_x_2 - _Z12offsetKerneli)
        .other          _Z12offsetKerneli,@"STO_CUDA_ENTRY STV_DEFAULT"
_Z12offsetKerneli:
.text._Z12offsetKerneli:
[----:B------:R-:W0:Y:S01]  /*0000*/  LDC R1, c[0x0][0x37c] ;  /* 0x0000df00ff017b82 */ /* 0x000e220000000800 */
[----:B------:R-:W1:Y:S01]  /*0010*/  S2R R2, SR_TID.X ;  /* 0x0000000000027919 */ /* 0x000e620000002100 */
[----:B------:R-:W1:Y:S01]  /*0020*/  LDCU UR5, c[0x0][0x380] ;  /* 0x00007000ff0577ac */ /* 0x000e620008000800 */
[----:B0-----:R-:W-:Y:S01]  /*0030*/  VIADD R1, R1, 0xfffffff8 ;  /* 0xfffffff801017836 */ /* 0x001fe20000000000 */
[----:B------:R-:W-:Y:S01]  /*0040*/  MOV R0, 0x0 ;  /* 0x0000000000007802 */ /* 0x000fe20000000f00 */
[----:B------:R-:W0:Y:S01]  /*0050*/  S2R R3, SR_TID.Y ;  /* 0x0000000000037919 */ /* 0x000e220000002200 */
[----:B------:R-:W2:Y:S02]  /*0060*/  LDCU UR4, c[0x0][0x2f8] ;  /* 0x00005f00ff0477ac */ /* 0x000ea40008000800 */
[----:B------:R3:W4:Y:S01]  /*0070*/  LDC.64 R8, c[0x4][R0] ;  /* 0x0100000000087b82 */ /* 0x0007220000000a00 */
[----:B------:R-:W5:Y:S01]  /*0080*/  LDCU.64 UR6, c[0x4][0x8] ;  /* 0x01000100ff0677ac */ /* 0x000f620008000a00 */
[----:B--2---:R-:W-:Y:S01]  /*0090*/  IADD3 R6, P0, PT, R1, UR4, RZ ;  /* 0x0000000401067c10 */ /* 0x004fe2000ff1e0ff */
[----:B-----5:R-:W-:Y:S01]  /*00a0*/  IMAD.U32 R4, RZ, RZ, UR6 ;  /* 0x00000006ff047e24 */ /* 0x020fe2000f8e00ff */
[----:B------:R-:W-:Y:S01]  /*00b0*/  MOV R5, UR7 ;  /* 0x0000000700057c02 */ /* 0x000fe20008000f00 */
[----:B-1----:R-:W-:Y:S01]  /*00c0*/  VIADD R2, R2, UR5 ;  /* 0x0000000502027c36 */ /* 0x002fe20008000000 */
[----:B0-----:R-:W-:Y:S01]  /*00d0*/  IADD3 R3, PT, PT, R3, UR5, RZ ;  /* 0x0000000503037c10 */ /* 0x001fe2000fffe0ff */
[----:B------:R-:W0:Y:S04]  /*00e0*/  LDCU UR5, c[0x0][0x2fc] ;  /* 0x00005f80ff0577ac */ /* 0x000e280008000800 */
[----:B------:R3:W-:Y:S02]  /*00f0*/  STL.64 [R1], R2 ;  /* 0x0000000201007387 */ /* 0x0007e40000100a00 */
[----:B0--34-:R-:W-:-:S07]  /*0100*/  IMAD.X R7, RZ, RZ, UR5, P0 ;  /* 0x00000005ff077e24 */ /* 0x019fce00080e06ff */
[----:B------:R-:W-:-:S07]  /*0110*/  LEPC R20, `(.L_x_0) ;  /* 0x000000001014794e */ /* 0x000fce0000000000 */
[----:B------:R-:W-:Y:S05]  /*0120*/  CALL.ABS.NOINC R8 ;  /* 0x0000000008007343 */ /* 0x000fea0003c00000 */
.L_x_0:
[----:B------:R-:W-:Y:S05]  /*0130*/  EXIT ;  /* 0x000000000000794d */ /* 0x000fea0003800000 */
.L_x_1:
[----:B------:R-:W-:-:S00]  /*0140*/  BRA `(.L_x_1) ;  /* 0xfffffffc00fc7947 */ /* 0x000fc0000383ffff */
[----:B------:R-:W-:-:S00]  /*0150*/  NOP ;  /* 0x0000000000007918 */ /* 0x000fc00000000000 */
        /* <DEDUP_REMOVED lines=10> */
.L_x_2:


//--------------------- .nv.global.init           --------------------------
	.section	.nv.global.init,"aw",@progbits
.nv.global.init:
	.type		$str,@object
	.size		$str,(.L_0 - $str)
$str:
        /*0000*/ 	.byte	0x28, 0x25, 0x64, 0x2c, 0x20, 0x25, 0x64, 0x29, 0x0a, 0x00
.L_0:


//--------------------- .nv.shared.reserved.0     --------------------------
	.section	.nv.shared.reserved.0,"aw",@nobits
	.weak		__nv_reservedSMEM_offset_0_alias
	.size		__nv_reservedSMEM_offset_0_alias, 0, 64
	.other		__nv_reservedSMEM_offset_0_alias,@"STO_CUDA_RESERVED_SHARED STV_DEFAULT"
__nv_reservedSMEM_offset_0_alias:
	.zero		0
	.zero		64


//--------------------- .nv.constant0._Z12offsetKerneli --------------------------
	.section	.nv.constant0._Z12offsetKerneli,"a",@progbits
	.sectionflags	@""
	.align	4
.nv.constant0._Z12offsetKerneli:
	.zero		900


//--------------------- SYMBOLS --------------------------

	.type		.nv.reservedSmem.offset0,@object
	.size		.nv.reservedSmem.offset0,0x4
	.type		vprintf,@function
